.version 7.0
.target sm_50 // enough for my Titan X
.address_size 64

.visible .entry reductionTransBoolBlocked (
    .param .u64 ptrIn,
    .param .u64 ptrOut,
    .param .f32 threshold,
    .param .u64 numRows
) {
    .reg .pred %p0;

    // Arguments
    .reg .u64 %ptrIn;
    .reg .u64 %ptrOut;
    .reg .f32 %threshold;
    .reg .u64 %numRows;

    .reg .u64 %i;
    .reg .u16 %accumulation;
    .reg .u64 %tmp<2>;
    .reg .f32 %ftmp;

    // Load arguments.
    ld.param.u64 %ptrIn, [ptrIn];
    ld.param.u64 %ptrOut, [ptrOut];
    ld.param.f32 %threshold, [threshold];
    ld.param.u64 %numRows, [numRows];

    // Output index is tid.x + ctaid.x*ntid.x
    cvt.u64.u32 %tmp0, %ctaid.x;
    cvt.u64.u32 %tmp1, %ntid.x;
    mul.lo.u64 %tmp0, %tmp0, %tmp1;
    cvt.u64.u32 %tmp1, %tid.x;
    add.u64 %tmp0, %tmp0, %tmp1;
    add.u64 %ptrOut, %ptrOut, %tmp0;
    shl.b64 %tmp0, %tmp0, 2;
    add.u64 %ptrIn, %ptrIn, %tmp0;

    // Stride is 4*ntid.x*nctaid.x
    cvt.u64.u32 %tmp0, %nctaid.x;
    cvt.u64.u32 %tmp1, %ntid.x;
    mul.lo.u64 %tmp0, %tmp0, %tmp1;
    shl.b64 %tmp0, %tmp0, 2;

    mov.u64 %i, 0;
    mov.u16 %accumulation, 0;

loop_start:
    ld.global.f32 %ftmp, [%ptrIn];
    setp.lt.f32 %p0, %ftmp, %threshold;
    @%p0 mov.u16 %accumulation, 1;
    add.u64 %ptrIn, %ptrIn, %tmp0;
    add.u64 %i, %i, 1;
    setp.lt.u64 %p0, %i, %numRows;
    @%p0 bra loop_start;
loop_end:

    st.global.u8 [%ptrOut], %accumulation;
    ret;
}


// ===== COMPILED SASS (sm_100) =====

	.target	sm_100

	.elftype	@"ET_EXEC"


//--------------------- .note.nv.tkinfo           --------------------------
	.section	.note.nv.tkinfo,"",@"SHT_NOTE"
	.sectionflags	@"SHF_NOTE_NV_TKINFO"
	.tkinfo
        /*0018*/ 	.word	0x00000002
        /*0030*/ 	.string	""
        /*0030*/ 	.string	"ptxas"
        /*0030*/ 	.string	"Cuda compilation tools, release 13.0, V13.0.88"
        /*0030*/ 	.string	"Build cuda_13.0.r13.0/compiler.36424714_0"
        /*0030*/ 	.string	"-arch sm_100 "



//--------------------- .note.nv.cuinfo           --------------------------
	.section	.note.nv.cuinfo,"",@"SHT_NOTE"
	.sectionflags	@"SHF_NOTE_NV_CUINFO"
        /*0018*/ 	.short	0x0002
        /*001a*/ 	.short	0x0032
        /*001c*/ 	.short	0x0082
	.zero		2


//--------------------- .nv.info                  --------------------------
	.section	.nv.info,"",@"SHT_CUDA_INFO"
	.align	4


	//----- nvinfo : EIATTR_REGCOUNT
	.align		4
        /*0000*/ 	.byte	0x04, 0x2f
        /*0002*/ 	.short	(.L_1 - .L_0)
	.align		4
.L_0:
        /*0004*/ 	.word	index@(reductionTransBoolBlocked)
        /*0008*/ 	.word	0x00000016


	//----- nvinfo : EIATTR_FRAME_SIZE
	.align		4
.L_1:
        /*000c*/ 	.byte	0x04, 0x11
        /*000e*/ 	.short	(.L_3 - .L_2)
	.align		4
.L_2:
        /*0010*/ 	.word	index@(reductionTransBoolBlocked)
        /*0014*/ 	.word	0x00000000


	//----- nvinfo : EIATTR_MIN_STACK_SIZE
	.align		4
.L_3:
        /*0018*/ 	.byte	0x04, 0x12
        /*001a*/ 	.short	(.L_5 - .L_4)
	.align		4
.L_4:
        /*001c*/ 	.word	index@(reductionTransBoolBlocked)
        /*0020*/ 	.word	0x00000000
.L_5:


//--------------------- .nv.compat                --------------------------
	.section	.nv.compat,"",@"SHT_CUDA_COMPAT_INFO"
	.align	4
        /*0000*/ 	.byte	0x02, 0x09, 0x00, 0x00, 0x02, 0x02, 0x01, 0x00, 0x02, 0x05, 0x05, 0x00, 0x03, 0x07, 0x01, 0x01
        /*0010*/ 	.byte	0x02, 0x03, 0x00, 0x00, 0x02, 0x06, 0x01, 0x00, 0x04, 0x0b, 0x08, 0x00, 0x09, 0x00, 0x00, 0x00
        /*0020*/ 	.byte	0x00, 0x00, 0x00, 0x00


//--------------------- .nv.info.reductionTransBoolBlocked --------------------------
	.section	.nv.info.reductionTransBoolBlocked,"",@"SHT_CUDA_INFO"
	.sectionflags	@""
	.align	4


	//----- nvinfo : EIATTR_CUDA_API_VERSION
	.align		4
        /*0000*/ 	.byte	0x04, 0x37
        /*0002*/ 	.short	(.L_7 - .L_6)
.L_6:
        /*0004*/ 	.word	0x00000082


	//----- nvinfo : EIATTR_KPARAM_INFO
	.align		4
.L_7:
        /*0008*/ 	.byte	0x04, 0x17
        /*000a*/ 	.short	(.L_9 - .L_8)
.L_8:
        /*000c*/ 	.word	0x00000000
        /*0010*/ 	.short	0x0003
        /*0012*/ 	.short	0x0018
        /*0014*/ 	.byte	0x00, 0xf0, 0x21, 0x00


	//----- nvinfo : EIATTR_KPARAM_INFO
	.align		4
.L_9:
        /*0018*/ 	.byte	0x04, 0x17
        /*001a*/ 	.short	(.L_11 - .L_10)
.L_10:
        /*001c*/ 	.word	0x00000000
        /*0020*/ 	.short	0x0002
        /*0022*/ 	.short	0x0010
        /*0024*/ 	.byte	0x00, 0xf0, 0x11, 0x00


	//----- nvinfo : EIATTR_KPARAM_INFO
	.align		4
.L_11:
        /*0028*/ 	.byte	0x04, 0x17
        /*002a*/ 	.short	(.L_13 - .L_12)
.L_12:
        /*002c*/ 	.word	0x00000000
        /*0030*/ 	.short	0x0001
        /*0032*/ 	.short	0x0008
        /*0034*/ 	.byte	0x00, 0xf0, 0x21, 0x00


	//----- nvinfo : EIATTR_KPARAM_INFO
	.align		4
.L_13:
        /*0038*/ 	.byte	0x04, 0x17
        /*003a*/ 	.short	(.L_15 - .L_14)
.L_14:
        /*003c*/ 	.word	0x00000000
        /*0040*/ 	.short	0x0000
        /*0042*/ 	.short	0x0000
        /*0044*/ 	.byte	0x00, 0xf0, 0x21, 0x00


	//----- nvinfo : EIATTR_SPARSE_MMA_MASK
	.align		4
.L_15:
        /*0048*/ 	.byte	0x03, 0x50
        /*004a*/ 	.short	0x0000


	//----- nvinfo : EIATTR_MAXREG_COUNT
	.align		4
        /*004c*/ 	.byte	0x03, 0x1b
        /*004e*/ 	.short	0x00ff


	//----- nvinfo : EIATTR_MERCURY_ISA_VERSION
	.align		4
        /*0050*/ 	.byte	0x03, 0x5f
        /*0052*/ 	.short	0x0101


	//----- nvinfo : EIATTR_VRC_CTA_INIT_COUNT
	.align		4
        /*0054*/ 	.byte	0x02, 0x4a
	.zero		1
	.zero		1


	//----- nvinfo : EIATTR_EXIT_INSTR_OFFSETS
	.align		4
        /*0058*/ 	.byte	0x04, 0x1c
        /*005a*/ 	.short	(.L_17 - .L_16)


	//   ....[0]....
.L_16:
        /*005c*/ 	.word	0x00000690


	//----- nvinfo : EIATTR_CBANK_PARAM_SIZE
	.align		4
.L_17:
        /*0060*/ 	.byte	0x03, 0x19
        /*0062*/ 	.short	0x0020


	//----- nvinfo : EIATTR_PARAM_CBANK
	.align		4
        /*0064*/ 	.byte	0x04, 0x0a
        /*0066*/ 	.short	(.L_19 - .L_18)
	.align		4
.L_18:
        /*0068*/ 	.word	index@(.nv.constant0.reductionTransBoolBlocked)
        /*006c*/ 	.short	0x0380
        /*006e*/ 	.short	0x0020


	//----- nvinfo : EIATTR_SW_WAR
	.align		4
.L_19:
        /*0070*/ 	.byte	0x04, 0x36
        /*0072*/ 	.short	(.L_21 - .L_20)
.L_20:
        /*0074*/ 	.word	0x00000008
.L_21:


//--------------------- .nv.callgraph             --------------------------
	.section	.nv.callgraph,"",@"SHT_CUDA_CALLGRAPH"
	.align	4
	.sectionentsize	8
	.align		4
        /*0000*/ 	.word	0x00000000
	.align		4
        /*0004*/ 	.word	0xffffffff
	.align		4
        /*0008*/ 	.word	0x00000000
	.align		4
        /*000c*/ 	.word	0xfffffffe
	.align		4
        /*0010*/ 	.word	0x00000000
	.align		4
        /*0014*/ 	.word	0xfffffffd
	.align		4
        /*0018*/ 	.word	0x00000000
	.align		4
        /*001c*/ 	.word	0xfffffffc


//--------------------- .text.reductionTransBoolBlocked --------------------------
	.section	.text.reductionTransBoolBlocked,"ax",@progbits
	.align	128
        .global         reductionTransBoolBlocked
        .type           reductionTransBoolBlocked,@function
        .size           reductionTransBoolBlocked,(.L_x_3 - reductionTransBoolBlocked)
        .other          reductionTransBoolBlocked,@"STO_CUDA_ENTRY STV_DEFAULT"
reductionTransBoolBlocked:
.text.reductionTransBoolBlocked:
[----:B------:R-:W-:Y:S01]  /*0000*/  LDC R1, c[0x0][0x37c] ;  /* 0x0000df00ff017b82 */ /* 0x000fe20000000800 */
[----:B------:R-:W0:Y:S07]  /*0010*/  S2R R4, SR_TID.X ;  /* 0x0000000000047919 */ /* 0x000e2e0000002100 */
[----:B------:R-:W1:Y:S01]  /*0020*/  LDC.64 R2, c[0x0][0x398] ;  /* 0x0000e600ff027b82 */ /* 0x000e620000000a00 */
[----:B------:R-:W2:Y:S01]  /*0030*/  LDCU.128 UR12, c[0x0][0x380] ;  /* 0x00007000ff0c77ac */ /* 0x000ea20008000c00 */
[----:B------:R-:W-:Y:S01]  /*0040*/  IMAD.MOV.U32 R5, RZ, RZ, RZ ;  /* 0x000000ffff057224 */ /* 0x000fe200078e00ff */
[----:B------:R-:W3:Y:S05]  /*0050*/  LDCU.64 UR8, c[0x0][0x358] ;  /* 0x00006b00ff0877ac */ /* 0x000eea0008000a00 */
[----:B------:R-:W0:Y:S08]  /*0060*/  S2UR UR4, SR_CTAID.X ;  /* 0x00000000000479c3 */ /* 0x000e300000002500 */
[----:B------:R-:W0:Y:S01]  /*0070*/  LDC R7, c[0x0][0x360] ;  /* 0x0000d800ff077b82 */ /* 0x000e220000000800 */
[----:B-1----:R-:W-:-:S04]  /*0080*/  ISETP.GT.U32.AND P0, PT, R2, RZ, PT ;  /* 0x000000ff0200720c */ /* 0x002fc80003f04070 */
[----:B------:R-:W-:Y:S01]  /*0090*/  ISETP.GT.U32.AND.EX P0, PT, R3, RZ, PT, P0 ;  /* 0x000000ff0300720c */ /* 0x000fe20003f04100 */
[----:B0-----:R-:W-:Y:S01]  /*00a0*/  IMAD.WIDE.U32 R4, R7, UR4, R4 ;  /* 0x0000000407047c25 */ /* 0x001fe2000f8e0004 */
[----:B------:R-:W-:Y:S01]  /*00b0*/  UMOV UR4, URZ ;  /* 0x000000ff00047c82 */ /* 0x000fe20008000000 */
[----:B------:R-:W0:Y:S10]  /*00c0*/  LDCU UR6, c[0x0][0x370] ;  /* 0x00006e00ff0677ac */ /* 0x000e340008000800 */
[----:B------:R-:W1:Y:S01]  /*00d0*/  @!P0 LDC R10, c[0x0][0x390] ;  /* 0x0000e400ff0a8b82 */ /* 0x000e620000000800 */
[----:B------:R-:W-:Y:S01]  /*00e0*/  VIADD R13, R5, UR4 ;  /* 0x00000004050d7c36 */ /* 0x000fe20008000000 */
[----:B--2---:R-:W-:-:S04]  /*00f0*/  LEA R6, P1, R4, UR12, 0x2 ;  /* 0x0000000c04067c11 */ /* 0x004fc8000f8210ff */
[----:B------:R-:W-:-:S05]  /*0100*/  LEA.HI.X R9, R4, UR13, R13, 0x2, P1 ;  /* 0x0000000d04097c11 */ /* 0x000fca00088f140d */
[----:B------:R-:W-:-:S05]  /*0110*/  @!P0 IMAD.MOV.U32 R7, RZ, RZ, R9 ;  /* 0x000000ffff078224 */ /* 0x000fca00078e0009 */
[----:B---3--:R2:W1:Y:S01]  /*0120*/  @!P0 LDG.E R5, desc[UR8][R6.64] ;  /* 0x0000000806058981 */ /* 0x008462000c1e1900 */
[----:B------:R-:W0:Y:S01]  /*0130*/  LDCU UR7, c[0x0][0x360] ;  /* 0x00006c00ff0777ac */ /* 0x000e220008000800 */
[----:B------:R-:W-:Y:S02]  /*0140*/  IMAD.MOV.U32 R11, RZ, RZ, RZ ;  /* 0x000000ffff0b7224 */ /* 0x000fe400078e00ff */
[----:B------:R-:W-:Y:S02]  /*0150*/  @!P0 IMAD.MOV.U32 R11, RZ, RZ, 0x1 ;  /* 0x00000001ff0b8424 */ /* 0x000fe400078e00ff */
[----:B------:R-:W-:-:S03]  /*0160*/  IMAD.MOV.U32 R0, RZ, RZ, RZ ;  /* 0x000000ffff007224 */ /* 0x000fc600078e00ff */
[CC--:B------:R-:W-:Y:S02]  /*0170*/  IADD3 R8, P3, PT, -R11.reuse, R2.reuse, RZ ;  /* 0x000000020b087210 */ /* 0x0c0fe40007f7e1ff */
[----:B------:R-:W-:Y:S02]  /*0180*/  ISETP.GE.U32.AND P2, PT, R11, R2, PT ;  /* 0x000000020b00720c */ /* 0x000fe40003f46070 */
[----:B------:R-:W-:Y:S01]  /*0190*/  ISETP.LE.U32.AND P1, PT, R8, 0x3, PT ;  /* 0x000000030800780c */ /* 0x000fe20003f23070 */
[----:B------:R-:W-:Y:S01]  /*01a0*/  IMAD.X R8, R3, 0x1, ~R0, P3 ;  /* 0x0000000103087824 */ /* 0x000fe200018e0e00 */
[----:B------:R-:W-:Y:S02]  /*01b0*/  ISETP.GE.U32.AND.EX P2, PT, R0, R3, PT, P2 ;  /* 0x000000030000720c */ /* 0x000fe40003f46120 */
[----:B--2---:R-:W-:Y:S01]  /*01c0*/  PRMT R7, RZ, 0x7610, R7 ;  /* 0x00007610ff077816 */ /* 0x004fe20000000007 */
[----:B0-----:R-:W-:Y:S01]  /*01d0*/  UIMAD.WIDE.U32 UR6, UR6, UR7, URZ ;  /* 0x00000007060672a5 */ /* 0x001fe2000f8e00ff */
[----:B------:R-:W-:-:S02]  /*01e0*/  ISETP.LE.U32.OR.EX P1, PT, R8, RZ, P2, P1 ;  /* 0x000000ff0800720c */ /* 0x000fc40001723510 */
[----:B------:R-:W-:Y:S01]  /*01f0*/  IADD3 R4, P2, PT, R4, UR14, RZ ;  /* 0x0000000e04047c10 */ /* 0x000fe2000ff5e0ff */
[----:B------:R-:W-:Y:S02]  /*0200*/  UIADD3 UR4, UPT, UPT, UR7, UR4, URZ ;  /* 0x0000000407047290 */ /* 0x000fe4000fffe0ff */
[----:B------:R-:W-:Y:S02]  /*0210*/  USHF.L.U32 UR5, UR6, 0x2, URZ ;  /* 0x0000000206057899 */ /* 0x000fe400080006ff */
[----:B------:R-:W-:Y:S01]  /*0220*/  USHF.L.U64.HI UR6, UR6, 0x2, UR4 ;  /* 0x0000000206067899 */ /* 0x000fe20008010204 */
[----:B-1----:R-:W-:Y:S02]  /*0230*/  @!P0 FSETP.GEU.AND P3, PT, R5, R10, PT ;  /* 0x0000000a0500820b */ /* 0x002fe40003f6e000 */
[----:B------:R-:W-:Y:S02]  /*0240*/  IADD3.X R5, PT, PT, R13, UR15, RZ, P2, !PT ;  /* 0x0000000f0d057c10 */ /* 0x000fe400097fe4ff */
[----:B------:R-:W-:-:S02]  /*0250*/  @!P0 SEL R8, R7, 0x1, P3 ;  /* 0x0000000107088807 */ /* 0x000fc40001800000 */
[----:B------:R-:W-:Y:S02]  /*0260*/  @!P0 IADD3 R6, P3, PT, R6, UR5, RZ ;  /* 0x0000000506068c10 */ /* 0x000fe4000ff7e0ff */
[----:B------:R-:W-:Y:S02]  /*0270*/  @!P0 PRMT R7, R8, 0x7610, R7 ;  /* 0x0000761008078816 */ /* 0x000fe40000000007 */
[----:B------:R-:W-:Y:S01]  /*0280*/  @!P0 IADD3.X R9, PT, PT, R9, UR6, RZ, P3, !PT ;  /* 0x0000000609098c10 */ /* 0x000fe20009ffe4ff */
[----:B------:R-:W-:Y:S08]  /*0290*/  @P1 BRA `(.L_x_0) ;  /* 0x00000000007c1947 */ /* 0x000ff00003800000 */
[----:B------:R-:W-:Y:S01]  /*02a0*/  IADD3 R10, P1, PT, R2, -0x3, RZ ;  /* 0xfffffffd020a7810 */ /* 0x000fe20007f3e0ff */
[----:B------:R-:W0:Y:S01]  /*02b0*/  LDCU UR4, c[0x0][0x390] ;  /* 0x00007200ff0477ac */ /* 0x000e220008000800 */
[----:B------:R-:W-:Y:S02]  /*02c0*/  PLOP3.LUT P0, PT, PT, PT, PT, 0x8, 0x80 ;  /* 0x000000000080781c */ /* 0x000fe40003f0e170 */
[----:B------:R-:W-:-:S11]  /*02d0*/  IADD3.X R19, PT, PT, R3, -0x1, RZ, P1, !PT ;  /* 0xffffffff03137810 */ /* 0x000fd60000ffe4ff */
.L_x_1:
[----:B------:R-:W-:Y:S01]  /*02e0*/  IMAD.MOV.U32 R14, RZ, RZ, R6 ;  /* 0x000000ffff0e7224 */ /* 0x000fe200078e0006 */
[----:B------:R-:W-:Y:S01]  /*02f0*/  IADD3 R16, P1, PT, R6, UR5, RZ ;  /* 0x0000000506107c10 */ /* 0x000fe2000ff3e0ff */
[----:B------:R-:W-:-:S03]  /*0300*/  IMAD.MOV.U32 R15, RZ, RZ, R9 ;  /* 0x000000ffff0f7224 */ /* 0x000fc600078e0009 */
[----:B------:R-:W-:Y:S02]  /*0310*/  IADD3.X R17, PT, PT, R9, UR6, RZ, P1, !PT ;  /* 0x0000000609117c10 */ /* 0x000fe40008ffe4ff */
[----:B------:R-:W0:Y:S01]  /*0320*/  LDG.E R14, desc[UR8][R14.64] ;  /* 0x000000080e0e7981 */ /* 0x000e22000c1e1900 */
[----:B------:R-:W-:-:S03]  /*0330*/  IADD3 R12, P1, PT, R16, UR5, RZ ;  /* 0x00000005100c7c10 */ /* 0x000fc6000ff3e0ff */
[----:B------:R-:W2:Y:S01]  /*0340*/  LDG.E R16, desc[UR8][R16.64] ;  /* 0x0000000810107981 */ /* 0x000ea2000c1e1900 */
[----:B------:R-:W-:Y:S02]  /*0350*/  IADD3.X R13, PT, PT, R17, UR6, RZ, P1, !PT ;  /* 0x00000006110d7c10 */ /* 0x000fe40008ffe4ff */
[----:B------:R-:W-:-:S03]  /*0360*/  IADD3 R8, P1, PT, R12, UR5, RZ ;  /* 0x000000050c087c10 */ /* 0x000fc6000ff3e0ff */
[----:B------:R-:W3:Y:S01]  /*0370*/  LDG.E R12, desc[UR8][R12.64] ;  /* 0x000000080c0c7981 */ /* 0x000ee2000c1e1900 */
[----:B------:R-:W-:-:S05]  /*0380*/  IADD3.X R9, PT, PT, R13, UR6, RZ, P1, !PT ;  /* 0x000000060d097c10 */ /* 0x000fca0008ffe4ff */
[----:B------:R-:W4:Y:S01]  /*0390*/  LDG.E R6, desc[UR8][R8.64] ;  /* 0x0000000808067981 */ /* 0x000f22000c1e1900 */
[----:B------:R-:W-:-:S05]  /*03a0*/  IADD3 R11, P4, PT, R11, 0x4, RZ ;  /* 0x000000040b0b7810 */ /* 0x000fca0007f9e0ff */
[----:B------:R-:W-:Y:S01]  /*03b0*/  IMAD.X R0, RZ, RZ, R0, P4 ;  /* 0x000000ffff007224 */ /* 0x000fe200020e0600 */
[----:B0-----:R-:W-:-:S04]  /*03c0*/  FSETP.GEU.AND P1, PT, R14, UR4, PT ;  /* 0x000000040e007c0b */ /* 0x001fc8000bf2e000 */
[----:B------:R-:W-:Y:S02]  /*03d0*/  SEL R7, R7, 0x1, P1 ;  /* 0x0000000107077807 */ /* 0x000fe40000800000 */
[----:B------:R-:W-:Y:S02]  /*03e0*/  ISETP.GE.U32.AND P1, PT, R11, R10, PT ;  /* 0x0000000a0b00720c */ /* 0x000fe40003f26070 */
[----:B--2---:R-:W-:Y:S02]  /*03f0*/  FSETP.GEU.AND P2, PT, R16, UR4, PT ;  /* 0x0000000410007c0b */ /* 0x004fe4000bf4e000 */
[----:B------:R-:W-:Y:S02]  /*0400*/  ISETP.GE.U32.AND.EX P1, PT, R0, R19, PT, P1 ;  /* 0x000000130000720c */ /* 0x000fe40003f26110 */
[----:B---3--:R-:W-:Y:S02]  /*0410*/  FSETP.GEU.AND P3, PT, R12, UR4, PT ;  /* 0x000000040c007c0b */ /* 0x008fe4000bf6e000 */
[----:B------:R-:W-:-:S02]  /*0420*/  SEL R7, R7, 0x1, P2 ;  /* 0x0000000107077807 */ /* 0x000fc40001000000 */
[----:B----4-:R-:W-:Y:S02]  /*0430*/  FSETP.GEU.AND P2, PT, R6, UR4, PT ;  /* 0x0000000406007c0b */ /* 0x010fe4000bf4e000 */
[----:B------:R-:W-:Y:S02]  /*0440*/  SEL R7, R7, 0x1, P3 ;  /* 0x0000000107077807 */ /* 0x000fe40001800000 */
[----:B------:R-:W-:-:S04]  /*0450*/  IADD3 R6, P3, PT, R8, UR5, RZ ;  /* 0x0000000508067c10 */ /* 0x000fc8000ff7e0ff */
[----:B------:R-:W-:Y:S02]  /*0460*/  IADD3.X R9, PT, PT, R9, UR6, RZ, P3, !PT ;  /* 0x0000000609097c10 */ /* 0x000fe40009ffe4ff */
[----:B------:R-:W-:Y:S01]  /*0470*/  SEL R7, R7, 0x1, P2 ;  /* 0x0000000107077807 */ /* 0x000fe20001000000 */
[----:B------:R-:W-:Y:S06]  /*0480*/  @!P1 BRA `(.L_x_1) ;  /* 0xfffffffc00949947 */ /* 0x000fec000383ffff */
.L_x_0:
[CC--:B------:R-:W-:Y:S02]  /*0490*/  IADD3 R8, P3, PT, -R11.reuse, R2.reuse, RZ ;  /* 0x000000020b087210 */ /* 0x0c0fe40007f7e1ff */
[----:B------:R-:W-:Y:S02]  /*04a0*/  ISETP.GE.U32.AND P2, PT, R11, R2, PT ;  /* 0x000000020b00720c */ /* 0x000fe40003f46070 */
[----:B------:R-:W-:Y:S01]  /*04b0*/  ISETP.LE.U32.AND P1, PT, R8, 0x1, PT ;  /* 0x000000010800780c */ /* 0x000fe20003f23070 */
[----:B------:R-:W-:Y:S01]  /*04c0*/  IMAD.X R8, R3, 0x1, ~R0, P3 ;  /* 0x0000000103087824 */ /* 0x000fe200018e0e00 */
[----:B------:R-:W-:-:S04]  /*04d0*/  ISETP.GE.U32.AND.EX P2, PT, R0, R3, PT, P2 ;  /* 0x000000030000720c */ /* 0x000fc80003f46120 */
[----:B------:R-:W-:-:S13]  /*04e0*/  ISETP.LE.U32.OR.EX P1, PT, R8, RZ, P2, P1 ;  /* 0x000000ff0800720c */ /* 0x000fda0001723510 */
[----:B------:R-:W-:Y:S01]  /*04f0*/  @!P1 IADD3 R11, P3, PT, R11, 0x2, RZ ;  /* 0x000000020b0b9810 */ /* 0x000fe20007f7e0ff */
[----:B------:R-:W0:Y:S01]  /*0500*/  @!P1 LDC R13, c[0x0][0x390] ;  /* 0x0000e400ff0d9b82 */ /* 0x000e220000000800 */
[----:B------:R-:W-:Y:S02]  /*0510*/  @!P1 PLOP3.LUT P0, PT, PT, PT, PT, 0x8, 0x80 ;  /* 0x000000000080981c */ /* 0x000fe40003f0e170 */
[----:B------:R-:W-:Y:S01]  /*0520*/  ISETP.LT.U32.AND P2, PT, R11, R2, PT ;  /* 0x000000020b00720c */ /* 0x000fe20003f41070 */
[----:B------:R-:W-:Y:S01]  /*0530*/  @!P1 IMAD.X R0, RZ, RZ, R0, P3 ;  /* 0x000000ffff009224 */ /* 0x000fe200018e0600 */
[----:B------:R-:W-:Y:S01]  /*0540*/  @!P1 IADD3 R10, P4, PT, R6, UR5, RZ ;  /* 0x00000005060a9c10 */ /* 0x000fe2000ff9e0ff */
[----:B------:R-:W-:-:S03]  /*0550*/  @!P1 IMAD.MOV.U32 R2, RZ, RZ, R6 ;  /* 0x000000ffff029224 */ /* 0x000fc600078e0006 */
[----:B------:R-:W-:Y:S01]  /*0560*/  ISETP.LT.U32.OR.EX P0, PT, R0, R3, P0, P2 ;  /* 0x000000030000720c */ /* 0x000fe20000701520 */
[----:B------:R-:W-:Y:S01]  /*0570*/  @!P1 IMAD.MOV.U32 R3, RZ, RZ, R9 ;  /* 0x000000ffff039224 */ /* 0x000fe200078e0009 */
[----:B------:R-:W-:Y:S02]  /*0580*/  @!P1 IADD3.X R11, PT, PT, R9, UR6, RZ, P4, !PT ;  /* 0x00000006090b9c10 */ /* 0x000fe4000a7fe4ff */
[----:B------:R-:W-:Y:S02]  /*0590*/  @!P1 IADD3 R6, P2, PT, R10, UR5, RZ ;  /* 0x000000050a069c10 */ /* 0x000fe4000ff5e0ff */
[----:B------:R-:W0:Y:S04]  /*05a0*/  @!P1 LDG.E R0, desc[UR8][R2.64] ;  /* 0x0000000802009981 */ /* 0x000e28000c1e1900 */
[----:B------:R-:W2:Y:S01]  /*05b0*/  @!P1 LDG.E R10, desc[UR8][R10.64] ;  /* 0x000000080a0a9981 */ /* 0x000ea2000c1e1900 */
[----:B------:R-:W-:Y:S01]  /*05c0*/  IMAD.MOV.U32 R8, RZ, RZ, R6 ;  /* 0x000000ffff087224 */ /* 0x000fe200078e0006 */
[----:B------:R-:W-:Y:S01]  /*05d0*/  @!P1 IADD3.X R9, PT, PT, R11, UR6, RZ, P2, !PT ;  /* 0x000000060b099c10 */ /* 0x000fe200097fe4ff */
[----:B------:R-:W1:Y:S04]  /*05e0*/  @P0 LDC R15, c[0x0][0x390] ;  /* 0x0000e400ff0f0b82 */ /* 0x000e680000000800 */
[----:B------:R-:W1:Y:S01]  /*05f0*/  @P0 LDG.E R8, desc[UR8][R8.64] ;  /* 0x0000000808080981 */ /* 0x000e62000c1e1900 */
[----:B0-----:R-:W-:-:S02]  /*0600*/  @!P1 FSETP.GEU.AND P2, PT, R0, R13, PT ;  /* 0x0000000d0000920b */ /* 0x001fc40003f4e000 */
[----:B--2---:R-:W-:Y:S02]  /*0610*/  @!P1 FSETP.GEU.AND P3, PT, R10, R13, PT ;  /* 0x0000000d0a00920b */ /* 0x004fe40003f6e000 */
[----:B------:R-:W-:-:S04]  /*0620*/  @!P1 SEL R0, R7, 0x1, P2 ;  /* 0x0000000107009807 */ /* 0x000fc80001000000 */
[----:B------:R-:W-:Y:S02]  /*0630*/  @!P1 SEL R0, R0, 0x1, P3 ;  /* 0x0000000100009807 */ /* 0x000fe40001800000 */
[----:B-1----:R-:W-:Y:S02]  /*0640*/  @P0 FSETP.GEU.AND P2, PT, R8, R15, PT ;  /* 0x0000000f0800020b */ /* 0x002fe40003f4e000 */
[----:B------:R-:W-:-:S04]  /*0650*/  @!P1 PRMT R7, R0, 0x7610, R7 ;  /* 0x0000761000079816 */ /* 0x000fc80000000007 */
[----:B------:R-:W-:-:S04]  /*0660*/  @P0 SEL R0, R7, 0x1, P2 ;  /* 0x0000000107000807 */ /* 0x000fc80001000000 */
[----:B------:R-:W-:-:S05]  /*0670*/  @P0 PRMT R7, R0, 0x7610, R7 ;  /* 0x0000761000070816 */ /* 0x000fca0000000007 */
[----:B------:R-:W-:Y:S01]  /*0680*/  STG.E.U8 desc[UR8][R4.64], R7 ;  /* 0x0000000704007986 */ /* 0x000fe2000c101108 */
[----:B------:R-:W-:Y:S05]  /*0690*/  EXIT ;  /* 0x000000000000794d */ /* 0x000fea0003800000 */
.L_x_2:
[----:B------:R-:W-:-:S00]  /*06a0*/  BRA `(.L_x_2) ;  /* 0xfffffffc00fc7947 */ /* 0x000fc0000383ffff */
[----:B------:R-:W-:-:S00]  /*06b0*/  NOP ;  /* 0x0000000000007918 */ /* 0x000fc00000000000 */
        /* <DEDUP_REMOVED lines=12> */
.L_x_3:


//--------------------- .nv.shared.reserved.0     --------------------------
	.section	.nv.shared.reserved.0,"aw",@nobits
	.weak		__nv_reservedSMEM_offset_0_alias
	.size		__nv_reservedSMEM_offset_0_alias, 0, 64
	.other		__nv_reservedSMEM_offset_0_alias,@"STO_CUDA_RESERVED_SHARED STV_DEFAULT"
__nv_reservedSMEM_offset_0_alias:
	.zero		0
	.zero		64


//--------------------- .nv.constant0.reductionTransBoolBlocked --------------------------
	.section	.nv.constant0.reductionTransBoolBlocked,"a",@progbits
	.sectionflags	@""
	.align	4
.nv.constant0.reductionTransBoolBlocked:
	.zero		928


//--------------------- SYMBOLS --------------------------

	.type		.nv.reservedSmem.offset0,@object
	.size		.nv.reservedSmem.offset0,0x4
